//
// Generated by NVIDIA NVVM Compiler
//
// Compiler Build ID: CL-36424714
// Cuda compilation tools, release 13.0, V13.0.88
// Based on NVVM 20.0.0
//

.version 9.0
.target sm_100
.address_size 64

	// .globl	_Z4edgePiS_S_S_S_S_

.visible .entry _Z4edgePiS_S_S_S_S_(
	.param .u64 .ptr .align 1 _Z4edgePiS_S_S_S_S__param_0,
	.param .u64 .ptr .align 1 _Z4edgePiS_S_S_S_S__param_1,
	.param .u64 .ptr .align 1 _Z4edgePiS_S_S_S_S__param_2,
	.param .u64 .ptr .align 1 _Z4edgePiS_S_S_S_S__param_3,
	.param .u64 .ptr .align 1 _Z4edgePiS_S_S_S_S__param_4,
	.param .u64 .ptr .align 1 _Z4edgePiS_S_S_S_S__param_5
)
{
	.reg .pred 	%p<5>;
	.reg .b32 	%r<27>;
	.reg .b64 	%rd<23>;

	ld.param.u64 	%rd7, [_Z4edgePiS_S_S_S_S__param_0];
	ld.param.u64 	%rd8, [_Z4edgePiS_S_S_S_S__param_1];
	ld.param.u64 	%rd9, [_Z4edgePiS_S_S_S_S__param_2];
	ld.param.u64 	%rd10, [_Z4edgePiS_S_S_S_S__param_3];
	ld.param.u64 	%rd11, [_Z4edgePiS_S_S_S_S__param_4];
	ld.param.u64 	%rd12, [_Z4edgePiS_S_S_S_S__param_5];
	cvta.to.global.u64 	%rd1, %rd9;
	cvta.to.global.u64 	%rd2, %rd11;
	cvta.to.global.u64 	%rd3, %rd7;
	cvta.to.global.u64 	%rd4, %rd8;
	cvta.to.global.u64 	%rd5, %rd10;
	cvta.to.global.u64 	%rd6, %rd12;
	mov.u32 	%r5, %tid.z;
	mov.u32 	%r6, %ntid.x;
	mov.u32 	%r7, %ntid.y;
	mov.u32 	%r8, %tid.y;
	mov.u32 	%r9, %tid.x;
	mad.lo.s32 	%r10, %r7, %r5, %r8;
	mad.lo.s32 	%r1, %r10, %r6, %r9;
	mul.lo.s32 	%r11, %r6, %r7;
	mov.u32 	%r12, %ntid.z;
	mul.lo.s32 	%r2, %r11, %r12;
$L__BB0_1:
	mov.b32 	%r13, 0;
	st.global.u32 	[%rd6], %r13;
	bar.sync 	0;
	ld.global.u32 	%r14, [%rd5];
	setp.ge.s32 	%p1, %r1, %r14;
	@%p1 bra 	$L__BB0_6;
	mov.u32 	%r26, %r1;
$L__BB0_3:
	mul.wide.u32 	%rd13, %r26, 4;
	add.s64 	%rd14, %rd4, %rd13;
	ld.global.u32 	%r15, [%rd14];
	mul.wide.s32 	%rd15, %r15, 4;
	add.s64 	%rd16, %rd2, %rd15;
	add.s64 	%rd17, %rd3, %rd13;
	ld.global.u32 	%r16, [%rd17];
	mul.wide.s32 	%rd18, %r16, 4;
	add.s64 	%rd19, %rd2, %rd18;
	ld.global.u32 	%r17, [%rd19];
	add.s64 	%rd20, %rd1, %rd13;
	ld.global.u32 	%r18, [%rd20];
	add.s32 	%r19, %r18, %r17;
	atom.global.min.s32 	%r20, [%rd16], %r19;
	ld.global.u32 	%r21, [%rd14];
	mul.wide.s32 	%rd21, %r21, 4;
	add.s64 	%rd22, %rd2, %rd21;
	ld.global.u32 	%r22, [%rd22];
	setp.ge.s32 	%p2, %r22, %r20;
	@%p2 bra 	$L__BB0_5;
	mov.b32 	%r23, 1;
	st.global.u32 	[%rd6], %r23;
$L__BB0_5:
	add.s32 	%r26, %r26, %r2;
	ld.global.u32 	%r24, [%rd5];
	setp.lt.s32 	%p3, %r26, %r24;
	@%p3 bra 	$L__BB0_3;
$L__BB0_6:
	bar.sync 	0;
	ld.global.u32 	%r25, [%rd6];
	setp.ne.s32 	%p4, %r25, 0;
	@%p4 bra 	$L__BB0_1;
	ret;

}


// ===== COMPILED SASS (sm_100) =====

	.target	sm_100

	.elftype	@"ET_EXEC"


//--------------------- .note.nv.tkinfo           --------------------------
	.section	.note.nv.tkinfo,"",@"SHT_NOTE"
	.sectionflags	@"SHF_NOTE_NV_TKINFO"
	.tkinfo
        /*0018*/ 	.word	0x00000002
        /*0030*/ 	.string	""
        /*0030*/ 	.string	"ptxas"
        /*0030*/ 	.string	"Cuda compilation tools, release 13.0, V13.0.88"
        /*0030*/ 	.string	"Build cuda_13.0.r13.0/compiler.36424714_0"
        /*0030*/ 	.string	"-arch sm_100 -m 64 "



//--------------------- .note.nv.cuinfo           --------------------------
	.section	.note.nv.cuinfo,"",@"SHT_NOTE"
	.sectionflags	@"SHF_NOTE_NV_CUINFO"
        /*0018*/ 	.short	0x0002
        /*001a*/ 	.short	0x0064
        /*001c*/ 	.short	0x0082
	.zero		2


//--------------------- .nv.info                  --------------------------
	.section	.nv.info,"",@"SHT_CUDA_INFO"
	.align	4


	//----- nvinfo : EIATTR_REGCOUNT
	.align		4
        /*0000*/ 	.byte	0x04, 0x2f
        /*0002*/ 	.short	(.L_1 - .L_0)
	.align		4
.L_0:
        /*0004*/ 	.word	index@(_Z4edgePiS_S_S_S_S_)
        /*0008*/ 	.word	0x00000016


	//----- nvinfo : EIATTR_FRAME_SIZE
	.align		4
.L_1:
        /*000c*/ 	.byte	0x04, 0x11
        /*000e*/ 	.short	(.L_3 - .L_2)
	.align		4
.L_2:
        /*0010*/ 	.word	index@(_Z4edgePiS_S_S_S_S_)
        /*0014*/ 	.word	0x00000000


	//----- nvinfo : EIATTR_MIN_STACK_SIZE
	.align		4
.L_3:
        /*0018*/ 	.byte	0x04, 0x12
        /*001a*/ 	.short	(.L_5 - .L_4)
	.align		4
.L_4:
        /*001c*/ 	.word	index@(_Z4edgePiS_S_S_S_S_)
        /*0020*/ 	.word	0x00000000
.L_5:


//--------------------- .nv.compat                --------------------------
	.section	.nv.compat,"",@"SHT_CUDA_COMPAT_INFO"
	.align	4
        /*0000*/ 	.byte	0x02, 0x09, 0x00, 0x00, 0x02, 0x02, 0x01, 0x00, 0x02, 0x05, 0x05, 0x00, 0x03, 0x07, 0x01, 0x01
        /*0010*/ 	.byte	0x02, 0x03, 0x00, 0x00, 0x02, 0x06, 0x01, 0x00, 0x04, 0x0b, 0x08, 0x00, 0x09, 0x00, 0x00, 0x00
        /*0020*/ 	.byte	0x00, 0x00, 0x00, 0x00


//--------------------- .nv.info._Z4edgePiS_S_S_S_S_ --------------------------
	.section	.nv.info._Z4edgePiS_S_S_S_S_,"",@"SHT_CUDA_INFO"
	.sectionflags	@""
	.align	4


	//----- nvinfo : EIATTR_CUDA_API_VERSION
	.align		4
        /*0000*/ 	.byte	0x04, 0x37
        /*0002*/ 	.short	(.L_7 - .L_6)
.L_6:
        /*0004*/ 	.word	0x00000082


	//----- nvinfo : EIATTR_KPARAM_INFO
	.align		4
.L_7:
        /*0008*/ 	.byte	0x04, 0x17
        /*000a*/ 	.short	(.L_9 - .L_8)
.L_8:
        /*000c*/ 	.word	0x00000000
        /*0010*/ 	.short	0x0005
        /*0012*/ 	.short	0x0028
        /*0014*/ 	.byte	0x00, 0xf5, 0x21, 0x00


	//----- nvinfo : EIATTR_KPARAM_INFO
	.align		4
.L_9:
        /*0018*/ 	.byte	0x04, 0x17
        /*001a*/ 	.short	(.L_11 - .L_10)
.L_10:
        /*001c*/ 	.word	0x00000000
        /*0020*/ 	.short	0x0004
        /*0022*/ 	.short	0x0020
        /*0024*/ 	.byte	0x00, 0xf5, 0x21, 0x00


	//----- nvinfo : EIATTR_KPARAM_INFO
	.align		4
.L_11:
        /*0028*/ 	.byte	0x04, 0x17
        /*002a*/ 	.short	(.L_13 - .L_12)
.L_12:
        /*002c*/ 	.word	0x00000000
        /*0030*/ 	.short	0x0003
        /*0032*/ 	.short	0x0018
        /*0034*/ 	.byte	0x00, 0xf5, 0x21, 0x00


	//----- nvinfo : EIATTR_KPARAM_INFO
	.align		4
.L_13:
        /*0038*/ 	.byte	0x04, 0x17
        /*003a*/ 	.short	(.L_15 - .L_14)
.L_14:
        /*003c*/ 	.word	0x00000000
        /*0040*/ 	.short	0x0002
        /*0042*/ 	.short	0x0010
        /*0044*/ 	.byte	0x00, 0xf5, 0x21, 0x00


	//----- nvinfo : EIATTR_KPARAM_INFO
	.align		4
.L_15:
        /*0048*/ 	.byte	0x04, 0x17
        /*004a*/ 	.short	(.L_17 - .L_16)
.L_16:
        /*004c*/ 	.word	0x00000000
        /*0050*/ 	.short	0x0001
        /*0052*/ 	.short	0x0008
        /*0054*/ 	.byte	0x00, 0xf5, 0x21, 0x00


	//----- nvinfo : EIATTR_KPARAM_INFO
	.align		4
.L_17:
        /*0058*/ 	.byte	0x04, 0x17
        /*005a*/ 	.short	(.L_19 - .L_18)
.L_18:
        /*005c*/ 	.word	0x00000000
        /*0060*/ 	.short	0x0000
        /*0062*/ 	.short	0x0000
        /*0064*/ 	.byte	0x00, 0xf5, 0x21, 0x00


	//----- nvinfo : EIATTR_SPARSE_MMA_MASK
	.align		4
.L_19:
        /*0068*/ 	.byte	0x03, 0x50
        /*006a*/ 	.short	0x0000


	//----- nvinfo : EIATTR_MAXREG_COUNT
	.align		4
        /*006c*/ 	.byte	0x03, 0x1b
        /*006e*/ 	.short	0x00ff


	//----- nvinfo : EIATTR_NUM_BARRIERS
	.align		4
        /*0070*/ 	.byte	0x02, 0x4c
        /*0072*/ 	.byte	0x01
	.zero		1


	//----- nvinfo : EIATTR_MERCURY_ISA_VERSION
	.align		4
        /*0074*/ 	.byte	0x03, 0x5f
        /*0076*/ 	.short	0x0101


	//----- nvinfo : EIATTR_VRC_CTA_INIT_COUNT
	.align		4
        /*0078*/ 	.byte	0x02, 0x4a
	.zero		1
	.zero		1


	//----- nvinfo : EIATTR_EXIT_INSTR_OFFSETS
	.align		4
        /*007c*/ 	.byte	0x04, 0x1c
        /*007e*/ 	.short	(.L_21 - .L_20)


	//   ....[0]....
.L_20:
        /*0080*/ 	.word	0x00000350


	//----- nvinfo : EIATTR_CRS_STACK_SIZE
	.align		4
.L_21:
        /*0084*/ 	.byte	0x04, 0x1e
        /*0086*/ 	.short	(.L_23 - .L_22)
.L_22:
        /*0088*/ 	.word	0x00000000


	//----- nvinfo : EIATTR_CBANK_PARAM_SIZE
	.align		4
.L_23:
        /*008c*/ 	.byte	0x03, 0x19
        /*008e*/ 	.short	0x0030


	//----- nvinfo : EIATTR_PARAM_CBANK
	.align		4
        /*0090*/ 	.byte	0x04, 0x0a
        /*0092*/ 	.short	(.L_25 - .L_24)
	.align		4
.L_24:
        /*0094*/ 	.word	index@(.nv.constant0._Z4edgePiS_S_S_S_S_)
        /*0098*/ 	.short	0x0380
        /*009a*/ 	.short	0x0030


	//----- nvinfo : EIATTR_SW_WAR
	.align		4
.L_25:
        /*009c*/ 	.byte	0x04, 0x36
        /*009e*/ 	.short	(.L_27 - .L_26)
.L_26:
        /*00a0*/ 	.word	0x00000008
.L_27:


//--------------------- .nv.callgraph             --------------------------
	.section	.nv.callgraph,"",@"SHT_CUDA_CALLGRAPH"
	.align	4
	.sectionentsize	8
	.align		4
        /*0000*/ 	.word	0x00000000
	.align		4
        /*0004*/ 	.word	0xffffffff
	.align		4
        /*0008*/ 	.word	0x00000000
	.align		4
        /*000c*/ 	.word	0xfffffffe
	.align		4
        /*0010*/ 	.word	0x00000000
	.align		4
        /*0014*/ 	.word	0xfffffffd
	.align		4
        /*0018*/ 	.word	0x00000000
	.align		4
        /*001c*/ 	.word	0xfffffffc


//--------------------- .text._Z4edgePiS_S_S_S_S_ --------------------------
	.section	.text._Z4edgePiS_S_S_S_S_,"ax",@progbits
	.align	128
        .global         _Z4edgePiS_S_S_S_S_
        .type           _Z4edgePiS_S_S_S_S_,@function
        .size           _Z4edgePiS_S_S_S_S_,(.L_x_5 - _Z4edgePiS_S_S_S_S_)
        .other          _Z4edgePiS_S_S_S_S_,@"STO_CUDA_ENTRY STV_DEFAULT"
_Z4edgePiS_S_S_S_S_:
.text._Z4edgePiS_S_S_S_S_:
[----:B------:R-:W-:Y:S01]  /*0000*/  LDC R1, c[0x0][0x37c] ;  /* 0x0000df00ff017b82 */ /* 0x000fe20000000800 */
[----:B------:R-:W0:Y:S01]  /*0010*/  S2R R0, SR_TID.Z ;  /* 0x0000000000007919 */ /* 0x000e220000002300 */
[----:B------:R-:W1:Y:S01]  /*0020*/  LDCU UR8, c[0x0][0x360] ;  /* 0x00006c00ff0877ac */ /* 0x000e620008000800 */
[----:B------:R-:W0:Y:S01]  /*0030*/  S2R R3, SR_TID.Y ;  /* 0x0000000000037919 */ /* 0x000e220000002200 */
[----:B------:R-:W1:Y:S01]  /*0040*/  LDCU UR9, c[0x0][0x364] ;  /* 0x00006c80ff0977ac */ /* 0x000e620008000800 */
[----:B------:R-:W2:Y:S01]  /*0050*/  S2R R5, SR_TID.X ;  /* 0x0000000000057919 */ /* 0x000ea20000002100 */
[----:B------:R-:W3:Y:S01]  /*0060*/  LDCU UR5, c[0x0][0x368] ;  /* 0x00006d00ff0577ac */ /* 0x000ee20008000800 */
[----:B------:R-:W4:Y:S01]  /*0070*/  LDCU.64 UR6, c[0x0][0x358] ;  /* 0x00006b00ff0677ac */ /* 0x000f220008000a00 */
[----:B-1----:R-:W-:-:S04]  /*0080*/  UIMAD UR4, UR8, UR9, URZ ;  /* 0x00000009080472a4 */ /* 0x002fc8000f8e02ff */
[----:B---3--:R-:W-:Y:S01]  /*0090*/  UIMAD UR4, UR4, UR5, URZ ;  /* 0x00000005040472a4 */ /* 0x008fe2000f8e02ff */
[----:B0-----:R-:W-:-:S04]  /*00a0*/  IMAD R0, R0, UR9, R3 ;  /* 0x0000000900007c24 */ /* 0x001fc8000f8e0203 */
[----:B--2-4-:R-:W-:-:S07]  /*00b0*/  IMAD R0, R0, UR8, R5 ;  /* 0x0000000800007c24 */ /* 0x014fce000f8e0205 */
.L_x_3:
[----:B------:R-:W0:Y:S08]  /*00c0*/  LDC.64 R6, c[0x0][0x3a8] ;  /* 0x0000ea00ff067b82 */ /* 0x000e300000000a00 */
[----:B------:R-:W1:Y:S01]  /*00d0*/  LDC.64 R2, c[0x0][0x398] ;  /* 0x0000e600ff027b82 */ /* 0x000e620000000a00 */
[----:B0-----:R0:W-:Y:S07]  /*00e0*/  STG.E desc[UR6][R6.64], RZ ;  /* 0x000000ff06007986 */ /* 0x0011ee000c101906 */
[----:B------:R-:W-:Y:S06]  /*00f0*/  BAR.SYNC.DEFER_BLOCKING 0x0 ;  /* 0x0000000000007b1d */ /* 0x000fec0000010000 */
[----:B-1----:R-:W2:Y:S02]  /*0100*/  LDG.E R9, desc[UR6][R2.64] ;  /* 0x0000000602097981 */ /* 0x002ea4000c1e1900 */
[----:B------:R-:W1:Y:S01]  /*0110*/  LDC.64 R4, c[0x0][0x3a8] ;  /* 0x0000ea00ff047b82 */ /* 0x000e620000000a00 */
[----:B------:R-:W-:Y:S01]  /*0120*/  BSSY.RECONVERGENT B0, `(.L_x_0) ;  /* 0x000001e000007945 */ /* 0x000fe20003800200 */
[----:B--2---:R-:W-:-:S13]  /*0130*/  ISETP.GE.AND P0, PT, R0, R9, PT ;  /* 0x000000090000720c */ /* 0x004fda0003f06270 */
[----:B01----:R-:W-:Y:S05]  /*0140*/  @P0 BRA `(.L_x_1) ;  /* 0x00000000006c0947 */ /* 0x003fea0003800000 */
[----:B------:R-:W-:-:S07]  /*0150*/  MOV R6, R0 ;  /* 0x0000000000067202 */ /* 0x000fce0000000f00 */
.L_x_2:
[----:B------:R-:W0:Y:S08]  /*0160*/  LDC.64 R14, c[0x0][0x380] ;  /* 0x0000e000ff0e7b82 */ /* 0x000e300000000a00 */
[----:B------:R-:W1:Y:S08]  /*0170*/  LDC.64 R18, c[0x0][0x390] ;  /* 0x0000e400ff127b82 */ /* 0x000e700000000a00 */
[----:B------:R-:W2:Y:S01]  /*0180*/  LDC.64 R8, c[0x0][0x3a0] ;  /* 0x0000e800ff087b82 */ /* 0x000ea20000000a00 */
[----:B0-----:R-:W-:-:S07]  /*0190*/  IMAD.WIDE.U32 R14, R6, 0x4, R14 ;  /* 0x00000004060e7825 */ /* 0x001fce00078e000e */
[----:B------:R-:W0:Y:S01]  /*01a0*/  LDC.64 R10, c[0x0][0x388] ;  /* 0x0000e200ff0a7b82 */ /* 0x000e220000000a00 */
[----:B------:R-:W2:Y:S01]  /*01b0*/  LDG.E R15, desc[UR6][R14.64] ;  /* 0x000000060e0f7981 */ /* 0x000ea2000c1e1900 */
[----:B-1----:R-:W-:-:S06]  /*01c0*/  IMAD.WIDE.U32 R18, R6, 0x4, R18 ;  /* 0x0000000406127825 */ /* 0x002fcc00078e0012 */
[----:B------:R-:W3:Y:S01]  /*01d0*/  LDG.E R19, desc[UR6][R18.64] ;  /* 0x0000000612137981 */ /* 0x000ee2000c1e1900 */
[----:B0-----:R-:W-:-:S05]  /*01e0*/  IMAD.WIDE.U32 R10, R6, 0x4, R10 ;  /* 0x00000004060a7825 */ /* 0x001fca00078e000a */
[----:B------:R-:W4:Y:S01]  /*01f0*/  LDG.E R13, desc[UR6][R10.64] ;  /* 0x000000060a0d7981 */ /* 0x000f22000c1e1900 */
[----:B--2---:R-:W-:-:S06]  /*0200*/  IMAD.WIDE R16, R15, 0x4, R8 ;  /* 0x000000040f107825 */ /* 0x004fcc00078e0208 */
[----:B------:R-:W3:Y:S01]  /*0210*/  LDG.E R16, desc[UR6][R16.64] ;  /* 0x0000000610107981 */ /* 0x000ee2000c1e1900 */
[----:B----4-:R-:W-:Y:S01]  /*0220*/  IMAD.WIDE R12, R13, 0x4, R8 ;  /* 0x000000040d0c7825 */ /* 0x010fe200078e0208 */
[----:B---3--:R-:W-:-:S06]  /*0230*/  IADD3 R7, PT, PT, R16, R19, RZ ;  /* 0x0000001310077210 */ /* 0x008fcc0007ffe0ff */
[----:B------:R-:W2:Y:S04]  /*0240*/  ATOMG.E.MIN.S32.STRONG.GPU PT, R7, desc[UR6][R12.64], R7 ;  /* 0x800000070c0779a8 */ /* 0x000ea800089ef306 */
[----:B------:R-:W3:Y:S02]  /*0250*/  LDG.E R15, desc[UR6][R10.64] ;  /* 0x000000060a0f7981 */ /* 0x000ee4000c1e1900 */
[----:B---3--:R-:W-:-:S06]  /*0260*/  IMAD.WIDE R8, R15, 0x4, R8 ;  /* 0x000000040f087825 */ /* 0x008fcc00078e0208 */
[----:B------:R-:W2:Y:S02]  /*0270*/  LDG.E R8, desc[UR6][R8.64] ;  /* 0x0000000608087981 */ /* 0x000ea4000c1e1900 */
[----:B--2---:R-:W-:-:S13]  /*0280*/  ISETP.GE.AND P0, PT, R8, R7, PT ;  /* 0x000000070800720c */ /* 0x004fda0003f06270 */
[----:B------:R-:W0:Y:S01]  /*0290*/  @!P0 LDC.64 R14, c[0x0][0x3a8] ;  /* 0x0000ea00ff0e8b82 */ /* 0x000e220000000a00 */
[----:B------:R-:W-:-:S05]  /*02a0*/  @!P0 MOV R19, 0x1 ;  /* 0x0000000100138802 */ /* 0x000fca0000000f00 */
[----:B0-----:R0:W-:Y:S04]  /*02b0*/  @!P0 STG.E desc[UR6][R14.64], R19 ;  /* 0x000000130e008986 */ /* 0x0011e8000c101906 */
[----:B------:R-:W2:Y:S01]  /*02c0*/  LDG.E R17, desc[UR6][R2.64] ;  /* 0x0000000602117981 */ /* 0x000ea2000c1e1900 */
[----:B------:R-:W-:-:S04]  /*02d0*/  IADD3 R6, PT, PT, R6, UR4, RZ ;  /* 0x0000000406067c10 */ /* 0x000fc8000fffe0ff */
[----:B--2---:R-:W-:-:S13]  /*02e0*/  ISETP.GE.AND P0, PT, R6, R17, PT ;  /* 0x000000110600720c */ /* 0x004fda0003f06270 */
[----:B0-----:R-:W-:Y:S05]  /*02f0*/  @!P0 BRA `(.L_x_2) ;  /* 0xfffffffc00988947 */ /* 0x001fea000383ffff */
.L_x_1:
[----:B------:R-:W-:Y:S05]  /*0300*/  BSYNC.RECONVERGENT B0 ;  /* 0x0000000000007941 */ /* 0x000fea0003800200 */
.L_x_0:
[----:B------:R-:W-:Y:S06]  /*0310*/  BAR.SYNC.DEFER_BLOCKING 0x0 ;  /* 0x0000000000007b1d */ /* 0x000fec0000010000 */
[----:B------:R-:W2:Y:S02]  /*0320*/  LDG.E R4, desc[UR6][R4.64] ;  /* 0x0000000604047981 */ /* 0x000ea4000c1e1900 */
[----:B--2---:R-:W-:-:S13]  /*0330*/  ISETP.NE.AND P0, PT, R4, RZ, PT ;  /* 0x000000ff0400720c */ /* 0x004fda0003f05270 */
[----:B------:R-:W-:Y:S05]  /*0340*/  @P0 BRA `(.L_x_3) ;  /* 0xfffffffc005c0947 */ /* 0x000fea000383ffff */
[----:B------:R-:W-:Y:S05]  /*0350*/  EXIT ;  /* 0x000000000000794d */ /* 0x000fea0003800000 */
.L_x_4:
[----:B------:R-:W-:-:S00]  /*0360*/  BRA `(.L_x_4) ;  /* 0xfffffffc00fc7947 */ /* 0x000fc0000383ffff */
[----:B------:R-:W-:-:S00]  /*0370*/  NOP ;  /* 0x0000000000007918 */ /* 0x000fc00000000000 */
        /* <DEDUP_REMOVED lines=8> */
.L_x_5:


//--------------------- .nv.shared.reserved.0     --------------------------
	.section	.nv.shared.reserved.0,"aw",@nobits
	.weak		__nv_reservedSMEM_offset_0_alias
	.size		__nv_reservedSMEM_offset_0_alias, 0, 64
	.other		__nv_reservedSMEM_offset_0_alias,@"STO_CUDA_RESERVED_SHARED STV_DEFAULT"
__nv_reservedSMEM_offset_0_alias:
	.zero		0
	.zero		64


//--------------------- .nv.constant0._Z4edgePiS_S_S_S_S_ --------------------------
	.section	.nv.constant0._Z4edgePiS_S_S_S_S_,"a",@progbits
	.sectionflags	@""
	.align	4
.nv.constant0._Z4edgePiS_S_S_S_S_:
	.zero		944


//--------------------- SYMBOLS --------------------------

	.type		.nv.reservedSmem.offset0,@object
	.size		.nv.reservedSmem.offset0,0x4
